	.headerflags	@"EF_CUDA_TEXMODE_UNIFIED EF_CUDA_64BIT_ADDRESS EF_CUDA_ACCELERATORS EF_CUDA_SM90 EF_CUDA_VIRTUAL_SM(EF_CUDA_SM90)"
	.elftype	@"ET_EXEC"


//--------------------- .nv.info                  --------------------------
	.section	.nv.info,"",@"SHT_CUDA_INFO"
	.align	4


	//----- nvinfo : EIATTR_REGCOUNT
	.align		4
        /*0000*/ 	.byte	0x04, 0x2f
        /*0002*/ 	.short	(.L_3 - .L_2)
	.align		4
.L_2:
        /*0004*/ 	.word	index@(triton_poi_fused__native_batch_norm_legit_no_training_add_relu_threshold_backward_47)
        /*0008*/ 	.word	0x0000001c


	//----- nvinfo : EIATTR_MIN_STACK_SIZE
	.align		4
.L_3:
        /*000c*/ 	.byte	0x04, 0x12
        /*000e*/ 	.short	(.L_5 - .L_4)
	.align		4
.L_4:
        /*0010*/ 	.word	index@(triton_poi_fused__native_batch_norm_legit_no_training_add_relu_threshold_backward_47)
        /*0014*/ 	.word	0x00000000


	//----- nvinfo : EIATTR_FRAME_SIZE
	.align		4
.L_5:
        /*0018*/ 	.byte	0x04, 0x11
        /*001a*/ 	.short	(.L_7 - .L_6)
	.align		4
.L_6:
        /*001c*/ 	.word	index@(triton_poi_fused__native_batch_norm_legit_no_training_add_relu_threshold_backward_47)
        /*0020*/ 	.word	0x00000000


	//----- nvinfo : EIATTR_MIN_STACK_SIZE
	.align		4
.L_7:
        /*0024*/ 	.byte	0x04, 0x12
        /*0026*/ 	.short	(.L_9 - .L_8)
	.align		4
.L_8:
        /*0028*/ 	.word	index@(triton_poi_fused__native_batch_norm_legit_no_training_add_relu_threshold_backward_47)
        /*002c*/ 	.word	0x00000000
.L_9:


//--------------------- .nv.info.triton_poi_fused__native_batch_norm_legit_no_training_add_relu_threshold_backward_47 --------------------------
	.section	.nv.info.triton_poi_fused__native_batch_norm_legit_no_training_add_relu_threshold_backward_47,"",@"SHT_CUDA_INFO"
	.sectionflags	@""
	.align	4


	//----- nvinfo : EIATTR_CUDA_API_VERSION
	.align		4
        /*0000*/ 	.byte	0x04, 0x37
        /*0002*/ 	.short	(.L_11 - .L_10)
.L_10:
        /*0004*/ 	.word	0x0000007c


	//----- nvinfo : EIATTR_KPARAM_INFO
	.align		4
.L_11:
        /*0008*/ 	.byte	0x04, 0x17
        /*000a*/ 	.short	(.L_13 - .L_12)
.L_12:
        /*000c*/ 	.word	0x00000000
        /*0010*/ 	.short	0x000c
        /*0012*/ 	.short	0x0060
        /*0014*/ 	.byte	0x00, 0xf0, 0x11, 0x00


	//----- nvinfo : EIATTR_KPARAM_INFO
	.align		4
.L_13:
        /*0018*/ 	.byte	0x04, 0x17
        /*001a*/ 	.short	(.L_15 - .L_14)
.L_14:
        /*001c*/ 	.word	0x00000000
        /*0020*/ 	.short	0x000b
        /*0022*/ 	.short	0x0058
        /*0024*/ 	.byte	0x00, 0xf4, 0x21, 0x00


	//----- nvinfo : EIATTR_KPARAM_INFO
	.align		4
.L_15:
        /*0028*/ 	.byte	0x04, 0x17
        /*002a*/ 	.short	(.L_17 - .L_16)
.L_16:
        /*002c*/ 	.word	0x00000000
        /*0030*/ 	.short	0x000a
        /*0032*/ 	.short	0x0050
        /*0034*/ 	.byte	0x00, 0xf4, 0x21, 0x00


	//----- nvinfo : EIATTR_KPARAM_INFO
	.align		4
.L_17:
        /*0038*/ 	.byte	0x04, 0x17
        /*003a*/ 	.short	(.L_19 - .L_18)
.L_18:
        /*003c*/ 	.word	0x00000000
        /*0040*/ 	.short	0x0009
        /*0042*/ 	.short	0x0048
        /*0044*/ 	.byte	0x00, 0xf4, 0x21, 0x00


	//----- nvinfo : EIATTR_KPARAM_INFO
	.align		4
.L_19:
        /*0048*/ 	.byte	0x04, 0x17
        /*004a*/ 	.short	(.L_21 - .L_20)
.L_20:
        /*004c*/ 	.word	0x00000000
        /*0050*/ 	.short	0x0008
        /*0052*/ 	.short	0x0040
        /*0054*/ 	.byte	0x00, 0xf4, 0x21, 0x00


	//----- nvinfo : EIATTR_KPARAM_INFO
	.align		4
.L_21:
        /*0058*/ 	.byte	0x04, 0x17
        /*005a*/ 	.short	(.L_23 - .L_22)
.L_22:
        /*005c*/ 	.word	0x00000000
        /*0060*/ 	.short	0x0007
        /*0062*/ 	.short	0x0038
        /*0064*/ 	.byte	0x00, 0xf4, 0x21, 0x00


	//----- nvinfo : EIATTR_KPARAM_INFO
	.align		4
.L_23:
        /*0068*/ 	.byte	0x04, 0x17
        /*006a*/ 	.short	(.L_25 - .L_24)
.L_24:
        /*006c*/ 	.word	0x00000000
        /*0070*/ 	.short	0x0006
        /*0072*/ 	.short	0x0030
        /*0074*/ 	.byte	0x00, 0xf4, 0x21, 0x00


	//----- nvinfo : EIATTR_KPARAM_INFO
	.align		4
.L_25:
        /*0078*/ 	.byte	0x04, 0x17
        /*007a*/ 	.short	(.L_27 - .L_26)
.L_26:
        /*007c*/ 	.word	0x00000000
        /*0080*/ 	.short	0x0005
        /*0082*/ 	.short	0x0028
        /*0084*/ 	.byte	0x00, 0xf4, 0x21, 0x00


	//----- nvinfo : EIATTR_KPARAM_INFO
	.align		4
.L_27:
        /*0088*/ 	.byte	0x04, 0x17
        /*008a*/ 	.short	(.L_29 - .L_28)
.L_28:
        /*008c*/ 	.word	0x00000000
        /*0090*/ 	.short	0x0004
        /*0092*/ 	.short	0x0020
        /*0094*/ 	.byte	0x00, 0xf4, 0x21, 0x00


	//----- nvinfo : EIATTR_KPARAM_INFO
	.align		4
.L_29:
        /*0098*/ 	.byte	0x04, 0x17
        /*009a*/ 	.short	(.L_31 - .L_30)
.L_30:
        /*009c*/ 	.word	0x00000000
        /*00a0*/ 	.short	0x0003
        /*00a2*/ 	.short	0x0018
        /*00a4*/ 	.byte	0x00, 0xf4, 0x21, 0x00


	//----- nvinfo : EIATTR_KPARAM_INFO
	.align		4
.L_31:
        /*00a8*/ 	.byte	0x04, 0x17
        /*00aa*/ 	.short	(.L_33 - .L_32)
.L_32:
        /*00ac*/ 	.word	0x00000000
        /*00b0*/ 	.short	0x0002
        /*00b2*/ 	.short	0x0010
        /*00b4*/ 	.byte	0x00, 0xf4, 0x21, 0x00


	//----- nvinfo : EIATTR_KPARAM_INFO
	.align		4
.L_33:
        /*00b8*/ 	.byte	0x04, 0x17
        /*00ba*/ 	.short	(.L_35 - .L_34)
.L_34:
        /*00bc*/ 	.word	0x00000000
        /*00c0*/ 	.short	0x0001
        /*00c2*/ 	.short	0x0008
        /*00c4*/ 	.byte	0x00, 0xf4, 0x21, 0x00


	//----- nvinfo : EIATTR_KPARAM_INFO
	.align		4
.L_35:
        /*00c8*/ 	.byte	0x04, 0x17
        /*00ca*/ 	.short	(.L_37 - .L_36)
.L_36:
        /*00cc*/ 	.word	0x00000000
        /*00d0*/ 	.short	0x0000
        /*00d2*/ 	.short	0x0000
        /*00d4*/ 	.byte	0x00, 0xf4, 0x21, 0x00


	//----- nvinfo : EIATTR_SPARSE_MMA_MASK
	.align		4
.L_37:
        /*00d8*/ 	.byte	0x03, 0x50
        /*00da*/ 	.short	0x0000


	//----- nvinfo : EIATTR_MAXREG_COUNT
	.align		4
        /*00dc*/ 	.byte	0x03, 0x1b
        /*00de*/ 	.short	0x00ff


	//----- nvinfo : EIATTR_EXIT_INSTR_OFFSETS
	.align		4
        /*00e0*/ 	.byte	0x04, 0x1c
        /*00e2*/ 	.short	(.L_39 - .L_38)


	//   ....[0]....
.L_38:
        /*00e4*/ 	.word	0x000005f0


	//----- nvinfo : EIATTR_REQNTID
	.align		4
.L_39:
        /*00e8*/ 	.byte	0x04, 0x10
        /*00ea*/ 	.short	(.L_41 - .L_40)
.L_40:
        /*00ec*/ 	.word	0x00000080
        /*00f0*/ 	.word	0x00000001
        /*00f4*/ 	.word	0x00000001


	//----- nvinfo : EIATTR_CBANK_PARAM_SIZE
	.align		4
.L_41:
        /*00f8*/ 	.byte	0x03, 0x19
        /*00fa*/ 	.short	0x0064


	//----- nvinfo : EIATTR_PARAM_CBANK
	.align		4
        /*00fc*/ 	.byte	0x04, 0x0a
        /*00fe*/ 	.short	(.L_43 - .L_42)
	.align		4
.L_42:
        /*0100*/ 	.word	index@(.nv.constant0.triton_poi_fused__native_batch_norm_legit_no_training_add_relu_threshold_backward_47)
        /*0104*/ 	.short	0x0210
        /*0106*/ 	.short	0x0064


	//----- nvinfo : EIATTR_SW_WAR
	.align		4
.L_43:
        /*0108*/ 	.byte	0x04, 0x36
        /*010a*/ 	.short	(.L_45 - .L_44)
.L_44:
        /*010c*/ 	.word	0x00000008
.L_45:


//--------------------- .nv.callgraph             --------------------------
	.section	.nv.callgraph,"",@"SHT_CUDA_CALLGRAPH"
	.align	4
	.sectionentsize	8
	.align		4
        /*0000*/ 	.word	0x00000000
	.align		4
        /*0004*/ 	.word	0xffffffff
	.align		4
        /*0008*/ 	.word	0x00000000
	.align		4
        /*000c*/ 	.word	0xfffffffe
	.align		4
        /*0010*/ 	.word	0x00000000
	.align		4
        /*0014*/ 	.word	0xfffffffd
	.align		4
        /*0018*/ 	.word	0x00000000
	.align		4
        /*001c*/ 	.word	0xfffffffc


//--------------------- .nv.constant4             --------------------------
	.section	.nv.constant4,"a",@progbits
	.align	8
	.align		8
.nv.constant4:
        /*0000*/ 	.dword	_$_str
	.align		8
        /*0008*/ 	.dword	_$_str_$_2


//--------------------- .text.triton_poi_fused__native_batch_norm_legit_no_training_add_relu_threshold_backward_47 --------------------------
	.section	.text.triton_poi_fused__native_batch_norm_legit_no_training_add_relu_threshold_backward_47,"ax",@progbits
	.align	128
        .global         triton_poi_fused__native_batch_norm_legit_no_training_add_relu_threshold_backward_47
        .type           triton_poi_fused__native_batch_norm_legit_no_training_add_relu_threshold_backward_47,@function
        .size           triton_poi_fused__native_batch_norm_legit_no_training_add_relu_threshold_backward_47,(.L_x_1 - triton_poi_fused__native_batch_norm_legit_no_training_add_relu_threshold_backward_47)
        .other          triton_poi_fused__native_batch_norm_legit_no_training_add_relu_threshold_backward_47,@"STO_CUDA_ENTRY STV_DEFAULT"
triton_poi_fused__native_batch_norm_legit_no_training_add_relu_threshold_backward_47:
.text.triton_poi_fused__native_batch_norm_legit_no_training_add_relu_threshold_backward_47:
[----:B------:R-:W-:Y:S01]  /*0000*/  LDC R1, c[0x0][0x28] ;  /* 0x00000a00ff017b82 */ /* 0x000fe20000000800 */
[----:B------:R-:W1:Y:S07]  /*0010*/  S2R R0, SR_TID.X ;  /* 0x0000000000007919 */ /* 0x000e6e0000002100 */
[----:B------:R-:W2:Y:S01]  /*0020*/  LDC.64 R18, c[0x0][0x250] ;  /* 0x00009400ff127b82 */ /* 0x000ea20000000a00 */
[----:B------:R-:W-:Y:S01]  /*0030*/  ULDC.64 UR4, c[0x0][0x208] ;  /* 0x0000820000047ab9 */ /* 0x000fe20000000a00 */
[----:B------:R-:W-:Y:S01]  /*0040*/  ULDC.64 UR6, c[0x0][0x268] ;  /* 0x00009a0000067ab9 */ /* 0x000fe20000000a00 */
[----:B------:R-:W3:Y:S05]  /*0050*/  S2R R3, SR_CTAID.X ;  /* 0x0000000000037919 */ /* 0x000eea0000002500 */
[----:B------:R-:W4:Y:S08]  /*0060*/  LDC.64 R22, c[0x0][0x218] ;  /* 0x00008600ff167b82 */ /* 0x000f300000000a00 */
[----:B------:R-:W5:Y:S08]  /*0070*/  LDC.64 R20, c[0x0][0x220] ;  /* 0x00008800ff147b82 */ /* 0x000f700000000a00 */
[----:B------:R-:W4:Y:S01]  /*0080*/  LDC.64 R24, c[0x0][0x248] ;  /* 0x00009200ff187b82 */ /* 0x000f220000000a00 */
[----:B-1----:R-:W-:-:S07]  /*0090*/  SHF.L.U32 R0, R0, 0x1, RZ ;  /* 0x0000000100007819 */ /* 0x002fce00000006ff */
[----:B------:R-:W1:Y:S01]  /*00a0*/  LDC.64 R8, c[0x0][0x240] ;  /* 0x00009000ff087b82 */ /* 0x000e620000000a00 */
[----:B---3--:R-:W-:Y:S02]  /*00b0*/  SHF.R.S32.HI R5, RZ, 0x17, R3 ;  /* 0x00000017ff057819 */ /* 0x008fe40000011403 */
[----:B------:R-:W-:Y:S02]  /*00c0*/  LOP3.LUT R0, R0, 0xfe, RZ, 0xc0, !PT ;  /* 0x000000fe00007812 */ /* 0x000fe400078ec0ff */
[----:B------:R-:W-:-:S03]  /*00d0*/  SGXT R5, R5, 0x1 ;  /* 0x000000010505781a */ /* 0x000fc60000000200 */
[----:B------:R-:W3:Y:S01]  /*00e0*/  LDC.64 R16, c[0x0][0x230] ;  /* 0x00008c00ff107b82 */ /* 0x000ee20000000a00 */
[----:B------:R-:W-:-:S04]  /*00f0*/  LEA R12, R3, R0, 0x8 ;  /* 0x00000000030c7211 */ /* 0x000fc800078e40ff */
[----:B------:R-:W-:-:S03]  /*0100*/  LEA.HI R5, R5, R12, RZ, 0x6 ;  /* 0x0000000c05057211 */ /* 0x000fc600078f30ff */
[----:B------:R-:W1:Y:S01]  /*0110*/  LDC.64 R2, c[0x0][0x228] ;  /* 0x00008a00ff027b82 */ /* 0x000e620000000a00 */
[----:B------:R-:W-:-:S04]  /*0120*/  SHF.R.S32.HI R5, RZ, 0x6, R5 ;  /* 0x00000006ff057819 */ /* 0x000fc80000011405 */
[----:B------:R-:W-:-:S03]  /*0130*/  LEA.HI R0, R5, R5, RZ, 0x7 ;  /* 0x0000000505007211 */ /* 0x000fc600078f38ff */
[----:B------:R-:W3:Y:S01]  /*0140*/  LDC.64 R10, c[0x0][0x238] ;  /* 0x00008e00ff0a7b82 */ /* 0x000ee20000000a00 */
[----:B------:R-:W-:-:S04]  /*0150*/  LOP3.LUT R0, R0, 0xffffff80, RZ, 0xc0, !PT ;  /* 0xffffff8000007812 */ /* 0x000fc800078ec0ff */
[----:B------:R-:W-:-:S03]  /*0160*/  IADD3 R15, R5, -R0, RZ ;  /* 0x80000000050f7210 */ /* 0x000fc60007ffe0ff */
[----:B------:R-:W3:Y:S02]  /*0170*/  LDC.64 R6, c[0x0][0x258] ;  /* 0x00009600ff067b82 */ /* 0x000ee40000000a00 */
[----:B--2---:R-:W-:-:S05]  /*0180*/  IMAD.WIDE R18, R15, 0x4, R18 ;  /* 0x000000040f127825 */ /* 0x004fca00078e0212 */
[----:B------:R4:W2:Y:S01]  /*0190*/  LDG.E.EL R0, desc[UR4][R18.64] ;  /* 0x0000000412007981 */ /* 0x0008a2000c2e1900 */
[C---:B01----:R-:W-:Y:S01]  /*01a0*/  IMAD.WIDE R2, R15.reuse, 0x4, R2 ;  /* 0x000000040f027825 */ /* 0x043fe200078e0202 */
[----:B------:R-:W0:Y:S04]  /*01b0*/  LDC.64 R4, c[0x0][0x260] ;  /* 0x00009800ff047b82 */ /* 0x000e280000000a00 */
[----:B------:R1:W2:Y:S01]  /*01c0*/  LDG.E.EL R13, desc[UR4][R2.64] ;  /* 0x00000004020d7981 */ /* 0x0002a2000c2e1900 */
[----:B-----5:R-:W-:-:S04]  /*01d0*/  IMAD.WIDE R20, R15, 0x4, R20 ;  /* 0x000000040f147825 */ /* 0x020fc800078e0214 */
[C---:B----4-:R-:W-:Y:S01]  /*01e0*/  IMAD.WIDE R18, R15.reuse, 0x4, R24 ;  /* 0x000000040f127825 */ /* 0x050fe200078e0218 */
[----:B------:R-:W4:Y:S03]  /*01f0*/  LDG.E.EL R14, desc[UR4][R20.64] ;  /* 0x00000004140e7981 */ /* 0x000f26000c2e1900 */
[C---:B------:R-:W-:Y:S02]  /*0200*/  IMAD.WIDE R8, R12.reuse, 0x4, R8 ;  /* 0x000000040c087825 */ /* 0x040fe400078e0208 */
[----:B------:R-:W5:Y:S02]  /*0210*/  LDG.E.EL R18, desc[UR4][R18.64] ;  /* 0x0000000412127981 */ /* 0x000f64000c2e1900 */
[----:B-1----:R-:W-:Y:S02]  /*0220*/  IMAD.WIDE R2, R12, 0x4, R22 ;  /* 0x000000040c027825 */ /* 0x002fe400078e0216 */
[----:B------:R-:W5:Y:S04]  /*0230*/  LDG.E.64 R8, desc[UR4][R8.64] ;  /* 0x0000000408087981 */ /* 0x000f68000c1e1b00 */
[----:B------:R-:W4:Y:S01]  /*0240*/  LDG.E.64 R2, desc[UR4][R2.64] ;  /* 0x0000000402027981 */ /* 0x000f22000c1e1b00 */
[----:B---3--:R-:W-:-:S04]  /*0250*/  IMAD.WIDE R16, R15, 0x4, R16 ;  /* 0x000000040f107825 */ /* 0x008fc800078e0210 */
[C---:B------:R-:W-:Y:S02]  /*0260*/  IMAD.WIDE R10, R15.reuse, 0x4, R10 ;  /* 0x000000040f0a7825 */ /* 0x040fe400078e020a */
[----:B------:R-:W3:Y:S02]  /*0270*/  LDG.E.EL R16, desc[UR4][R16.64] ;  /* 0x0000000410107981 */ /* 0x000ee4000c2e1900 */
[C---:B------:R-:W-:Y:S02]  /*0280*/  IMAD.WIDE R6, R15.reuse, 0x4, R6 ;  /* 0x000000040f067825 */ /* 0x040fe400078e0206 */
[----:B------:R-:W3:Y:S02]  /*0290*/  LDG.E.EL R11, desc[UR4][R10.64] ;  /* 0x000000040a0b7981 */ /* 0x000ee4000c2e1900 */
[----:B0-----:R-:W-:Y:S02]  /*02a0*/  IMAD.WIDE R4, R15, 0x4, R4 ;  /* 0x000000040f047825 */ /* 0x001fe400078e0204 */
[----:B------:R-:W3:Y:S04]  /*02b0*/  LDG.E.EL R6, desc[UR4][R6.64] ;  /* 0x0000000406067981 */ /* 0x000ee8000c2e1900 */
[----:B------:R0:W3:Y:S02]  /*02c0*/  LDG.E.EL R5, desc[UR4][R4.64] ;  /* 0x0000000404057981 */ /* 0x0000e4000c2e1900 */
[----:B0-----:R-:W-:Y:S01]  /*02d0*/  HFMA2.MMA R4, -RZ, RZ, 1.625, 0 ;  /* 0x3e800000ff047435 */ /* 0x001fe200000001ff */
[----:B--2---:R-:W-:Y:S01]  /*02e0*/  FADD R0, R0, 9.9999997473787516356e-06 ;  /* 0x3727c5ac00007421 */ /* 0x004fe20000000000 */
[----:B------:R-:W-:-:S03]  /*02f0*/  FADD R13, R13, 9.9999997473787516356e-06 ;  /* 0x3727c5ac0d0d7421 */ /* 0x000fc60000000000 */
[----:B------:R-:W0:Y:S08]  /*0300*/  MUFU.SQRT R19, R0 ;  /* 0x0000000000137308 */ /* 0x000e300000002000 */
[----:B------:R-:W1:Y:S01]  /*0310*/  MUFU.SQRT R15, R13 ;  /* 0x0000000d000f7308 */ /* 0x000e620000002000 */
[C---:B0-----:R-:W-:Y:S02]  /*0320*/  FSETP.GT.AND P1, PT, R19.reuse, 8.50705917302346158658e+37, PT ;  /* 0x7e8000001300780b */ /* 0x041fe40003f24000 */
[----:B------:R-:W-:-:S02]  /*0330*/  FSETP.GEU.AND P3, PT, R19, 1.175494350822287508e-38, PT ;  /* 0x008000001300780b */ /* 0x000fc40003f6e000 */
[C---:B-1----:R-:W-:Y:S02]  /*0340*/  FSETP.GT.AND P0, PT, R15.reuse, 8.50705917302346158658e+37, PT ;  /* 0x7e8000000f00780b */ /* 0x042fe40003f04000 */
[----:B------:R-:W-:-:S07]  /*0350*/  FSETP.GEU.AND P2, PT, R15, 1.175494350822287508e-38, PT ;  /* 0x008000000f00780b */ /* 0x000fce0003f4e000 */
[----:B------:R-:W-:-:S04]  /*0360*/  @P1 FMUL R19, R19, 0.25 ;  /* 0x3e80000013131820 */ /* 0x000fc80000400000 */
[----:B------:R-:W-:Y:S01]  /*0370*/  @P0 FMUL R15, R15, 0.25 ;  /* 0x3e8000000f0f0820 */ /* 0x000fe20000400000 */
[----:B------:R-:W-:-:S03]  /*0380*/  @!P3 FMUL R19, R19, 16777216 ;  /* 0x4b8000001313b820 */ /* 0x000fc60000400000 */
[----:B------:R-:W-:-:S03]  /*0390*/  @!P2 FMUL R15, R15, 16777216 ;  /* 0x4b8000000f0fa820 */ /* 0x000fc60000400000 */
[----:B------:R-:W0:Y:S01]  /*03a0*/  MUFU.RCP R19, R19 ;  /* 0x0000001300137308 */ /* 0x000e220000001000 */
[----:B------:R-:W-:-:S07]  /*03b0*/  FSEL R0, R4, 1, P0 ;  /* 0x3f80000004007808 */ /* 0x000fce0000000000 */
[----:B------:R-:W1:Y:S01]  /*03c0*/  MUFU.RCP R15, R15 ;  /* 0x0000000f000f7308 */ /* 0x000e620000001000 */
[----:B------:R-:W-:Y:S01]  /*03d0*/  FSEL R4, R4, 1, P1 ;  /* 0x3f80000004047808 */ /* 0x000fe20000800000 */
[----:B------:R-:W-:Y:S01]  /*03e0*/  @!P2 FMUL R0, R0, 16777216 ;  /* 0x4b8000000000a820 */ /* 0x000fe20000400000 */
[----:B----4-:R-:W-:-:S03]  /*03f0*/  FADD R7, R2, -R14 ;  /* 0x8000000e02077221 */ /* 0x010fc60000000000 */
[----:B------:R-:W-:Y:S01]  /*0400*/  @!P3 FMUL R4, R4, 16777216 ;  /* 0x4b8000000404b820 */ /* 0x000fe20000400000 */
[----:B------:R-:W-:Y:S01]  /*0410*/  FADD R13, R3, -R14 ;  /* 0x8000000e030d7221 */ /* 0x000fe20000000000 */
[--C-:B-----5:R-:W-:Y:S02]  /*0420*/  FADD R3, R8, -R18.reuse ;  /* 0x8000001208037221 */ /* 0x120fe40000000000 */
[----:B0-----:R-:W-:Y:S01]  /*0430*/  FMUL R4, R19, R4 ;  /* 0x0000000413047220 */ /* 0x001fe20000400000 */
[----:B------:R-:W-:Y:S01]  /*0440*/  FADD R9, R9, -R18 ;  /* 0x8000001209097221 */ /* 0x000fe20000000000 */
[----:B-1----:R-:W-:-:S04]  /*0450*/  FMUL R0, R15, R0 ;  /* 0x000000000f007220 */ /* 0x002fc80000400000 */
[C---:B------:R-:W-:Y:S01]  /*0460*/  FMUL R7, R0.reuse, R7 ;  /* 0x0000000700077220 */ /* 0x040fe20000400000 */
[----:B------:R-:W-:Y:S01]  /*0470*/  FMUL R8, R0, R13 ;  /* 0x0000000d00087220 */ /* 0x000fe20000400000 */
[C---:B------:R-:W-:Y:S01]  /*0480*/  FMUL R0, R4.reuse, R3 ;  /* 0x0000000304007220 */ /* 0x040fe20000400000 */
[----:B------:R-:W-:Y:S01]  /*0490*/  FMUL R4, R4, R9 ;  /* 0x0000000904047220 */ /* 0x000fe20000400000 */
[----:B------:R-:W0:Y:S01]  /*04a0*/  LDC.64 R2, c[0x0][0x210] ;  /* 0x00008400ff027b82 */ /* 0x000e220000000a00 */
[----:B---3--:R-:W-:Y:S01]  /*04b0*/  FFMA R7, R16, R7, R11 ;  /* 0x0000000710077223 */ /* 0x008fe2000000000b */
[----:B------:R-:W-:Y:S01]  /*04c0*/  FFMA R0, R6, R0, R5 ;  /* 0x0000000006007223 */ /* 0x000fe20000000005 */
[----:B------:R-:W-:Y:S01]  /*04d0*/  FFMA R11, R16, R8, R11 ;  /* 0x00000008100b7223 */ /* 0x000fe2000000000b */
[----:B------:R-:W-:-:S03]  /*04e0*/  FFMA R4, R6, R4, R5 ;  /* 0x0000000406047223 */ /* 0x000fc60000000005 */
[----:B------:R-:W-:Y:S01]  /*04f0*/  FSETP.GEU.AND P1, PT, R7, -R0, PT ;  /* 0x800000000700720b */ /* 0x000fe20003f2e000 */
[----:B------:R-:W-:Y:S01]  /*0500*/  FADD R0, R0, R7 ;  /* 0x0000000700007221 */ /* 0x000fe20000000000 */
[----:B------:R-:W-:Y:S01]  /*0510*/  FADD R5, R4, R11 ;  /* 0x0000000b04057221 */ /* 0x000fe20000000000 */
[----:B------:R-:W-:-:S03]  /*0520*/  FSETP.GEU.AND P0, PT, R11, -R4, PT ;  /* 0x800000040b00720b */ /* 0x000fc60003f0e000 */
[----:B------:R-:W-:Y:S02]  /*0530*/  FSEL R6, R0, RZ, P1 ;  /* 0x000000ff00067208 */ /* 0x000fe40000800000 */
[----:B------:R-:W-:Y:S02]  /*0540*/  FSEL R7, R5, RZ, P0 ;  /* 0x000000ff05077208 */ /* 0x000fe40000000000 */
[----:B------:R-:W-:Y:S02]  /*0550*/  FSETP.GTU.AND P1, PT, R6, RZ, PT ;  /* 0x000000ff0600720b */ /* 0x000fe40003f2c000 */
[----:B------:R-:W-:Y:S02]  /*0560*/  FSETP.GTU.AND P0, PT, R7, RZ, PT ;  /* 0x000000ff0700720b */ /* 0x000fe40003f0c000 */
[----:B------:R-:W-:Y:S02]  /*0570*/  IADD3 R4, P2, R12, UR6, RZ ;  /* 0x000000060c047c10 */ /* 0x000fe4000ff5e0ff */
[----:B------:R-:W-:-:S02]  /*0580*/  SEL R0, RZ, 0x1, P1 ;  /* 0x00000001ff007807 */ /* 0x000fc40000800000 */
[----:B------:R-:W-:Y:S01]  /*0590*/  SEL R9, RZ, 0x100, P0 ;  /* 0x00000100ff097807 */ /* 0x000fe20000000000 */
[C---:B0-----:R-:W-:Y:S01]  /*05a0*/  IMAD.WIDE R2, R12.reuse, 0x4, R2 ;  /* 0x000000040c027825 */ /* 0x041fe200078e0202 */
[----:B------:R-:W-:Y:S02]  /*05b0*/  LEA.HI.X.SX32 R5, R12, UR7, 0x1, P2 ;  /* 0x000000070c057c11 */ /* 0x000fe400090f0eff */
[----:B------:R-:W-:Y:S02]  /*05c0*/  IADD3 R9, R0, R9, RZ ;  /* 0x0000000900097210 */ /* 0x000fe40007ffe0ff */
[----:B------:R-:W-:Y:S04]  /*05d0*/  STG.E.64 desc[UR4][R2.64], R6 ;  /* 0x0000000602007986 */ /* 0x000fe8000c101b04 */
[----:B------:R-:W-:Y:S01]  /*05e0*/  STG.E.U16 desc[UR4][R4.64], R9 ;  /* 0x0000000904007986 */ /* 0x000fe2000c101504 */
[----:B------:R-:W-:Y:S05]  /*05f0*/  EXIT ;  /* 0x000000000000794d */ /* 0x000fea0003800000 */
.L_x_0:
[----:B------:R-:W-:-:S00]  /*0600*/  BRA `(.L_x_0) ;  /* 0xfffffffc00fc7947 */ /* 0x000fc0000383ffff */
[----:B------:R-:W-:-:S00]  /*0610*/  NOP ;  /* 0x0000000000007918 */ /* 0x000fc00000000000 */
        /* <DEDUP_REMOVED lines=14> */
.L_x_1:


//--------------------- .nv.global.init           --------------------------
	.section	.nv.global.init,"aw",@progbits
.nv.global.init:
	.type		_$_str,@object
	.size		_$_str,(_$_str_$_2 - _$_str)
_$_str:
        /*0000*/ 	.byte	0x5f, 0x5f, 0x43, 0x55, 0x44, 0x41, 0x5f, 0x46, 0x54, 0x5a, 0x00
	.type		_$_str_$_2,@object
	.size		_$_str_$_2,(.L_1 - _$_str_$_2)
_$_str_$_2:
        /*000b*/ 	.byte	0x5f, 0x5f, 0x43, 0x55, 0x44, 0x41, 0x5f, 0x50, 0x52, 0x45, 0x43, 0x5f, 0x53, 0x51, 0x52, 0x54
        /*001b*/ 	.byte	0x00
.L_1:


//--------------------- .nv.constant0.triton_poi_fused__native_batch_norm_legit_no_training_add_relu_threshold_backward_47 --------------------------
	.section	.nv.constant0.triton_poi_fused__native_batch_norm_legit_no_training_add_relu_threshold_backward_47,"a",@progbits
	.sectionflags	@""
	.align	4
.nv.constant0.triton_poi_fused__native_batch_norm_legit_no_training_add_relu_threshold_backward_47:
	.zero		628
